//
// Generated by NVIDIA NVVM Compiler
//
// Compiler Build ID: CL-36424714
// Cuda compilation tools, release 13.0, V13.0.88
// Based on NVVM 20.0.0
//

.version 9.0
.target sm_100
.address_size 64

	// .globl	_Z7copy_u8PcS_

.visible .entry _Z7copy_u8PcS_(
	.param .u64 .ptr .align 1 _Z7copy_u8PcS__param_0,
	.param .u64 .ptr .align 1 _Z7copy_u8PcS__param_1
)
{
	.reg .b32 	%r<2>;
	.reg .b64 	%rd<4>;

	ld.param.u64 	%rd1, [_Z7copy_u8PcS__param_0];
	ld.param.u64 	%rd2, [_Z7copy_u8PcS__param_1];
	cvta.to.global.u64 	%rd3, %rd2;
	// begin inline asm
	ld.u8 %r1, [%rd1];
	// end inline asm
	st.global.u8 	[%rd3], %r1;
	ret;

}
	// .globl	_Z7add_f32iPj
.visible .entry _Z7add_f32iPj(
	.param .u32 _Z7add_f32iPj_param_0,
	.param .u64 .ptr .align 1 _Z7add_f32iPj_param_1
)
{
	.reg .pred 	%p<3>;
	.reg .b32 	%r<20>;
	.reg .b64 	%rd<3>;

	ld.param.u32 	%r9, [_Z7add_f32iPj_param_0];
	ld.param.u64 	%rd1, [_Z7add_f32iPj_param_1];
	setp.eq.s32 	%p1, %r9, 0;
	mov.b32 	%r19, 0;
	@%p1 bra 	$L__BB1_3;
	neg.s32 	%r16, %r9;
	mov.b32 	%r17, 0;
	mov.u32 	%r19, %r17;
$L__BB1_2:
	.pragma "nounroll";
	// begin inline asm
	add.u32 %r19,%r17,%r19;
	// end inline asm
	add.s32 	%r17, %r17, 1;
	add.s32 	%r16, %r16, 1;
	setp.ne.s32 	%p2, %r16, 0;
	@%p2 bra 	$L__BB1_2;
$L__BB1_3:
	cvta.to.global.u64 	%rd2, %rd1;
	st.global.u32 	[%rd2], %r19;
	ret;

}
	// .globl	_Z7LD1ImplPKfPfi
.visible .entry _Z7LD1ImplPKfPfi(
	.param .u64 .ptr .align 1 _Z7LD1ImplPKfPfi_param_0,
	.param .u64 .ptr .align 1 _Z7LD1ImplPKfPfi_param_1,
	.param .u32 _Z7LD1ImplPKfPfi_param_2
)
{
	.reg .pred 	%p<3>;
	.reg .b32 	%r<2>;
	.reg .b32 	%f<9>;
	.reg .b64 	%rd<12>;

	ld.param.u64 	%rd10, [_Z7LD1ImplPKfPfi_param_0];
	ld.param.u64 	%rd7, [_Z7LD1ImplPKfPfi_param_1];
	ld.param.u32 	%r1, [_Z7LD1ImplPKfPfi_param_2];
	setp.eq.s32 	%p1, %r1, 0;
	mov.f32 	%f8, 0f00000000;
	@%p1 bra 	$L__BB2_3;
	cvt.s64.s32 	%rd11, %r1;
	mov.f32 	%f8, 0f00000000;
$L__BB2_2:
	.pragma "nounroll";
	// begin inline asm
	ld.global.f32 %f6,[%rd10];
	// end inline asm
	add.f32 	%f8, %f8, %f6;
	add.s64 	%rd11, %rd11, -1;
	add.s64 	%rd10, %rd10, 4;
	setp.ne.s64 	%p2, %rd11, 0;
	@%p2 bra 	$L__BB2_2;
$L__BB2_3:
	cvta.to.global.u64 	%rd9, %rd7;
	st.global.f32 	[%rd9], %f8;
	ret;

}
	// .globl	_Z7LD4ImplPKfPfi
.visible .entry _Z7LD4ImplPKfPfi(
	.param .u64 .ptr .align 1 _Z7LD4ImplPKfPfi_param_0,
	.param .u64 .ptr .align 1 _Z7LD4ImplPKfPfi_param_1,
	.param .u32 _Z7LD4ImplPKfPfi_param_2
)
{
	.reg .pred 	%p<3>;
	.reg .b32 	%r<2>;
	.reg .b32 	%f<18>;
	.reg .b64 	%rd<13>;

	ld.param.u64 	%rd11, [_Z7LD4ImplPKfPfi_param_0];
	ld.param.u64 	%rd7, [_Z7LD4ImplPKfPfi_param_1];
	ld.param.u32 	%r1, [_Z7LD4ImplPKfPfi_param_2];
	setp.eq.s32 	%p1, %r1, 0;
	@%p1 bra 	$L__BB3_3;
	cvt.s64.s32 	%rd1, %r1;
	mov.b64 	%rd12, 0;
$L__BB3_2:
	.pragma "nounroll";
	// begin inline asm
	ld.global.v4.f32 {%f17,%f16,%f15,%f14},[%rd11];
	// end inline asm
	add.s64 	%rd12, %rd12, 4;
	add.s64 	%rd11, %rd11, 16;
	setp.lt.u64 	%p2, %rd12, %rd1;
	@%p2 bra 	$L__BB3_2;
$L__BB3_3:
	cvta.to.global.u64 	%rd10, %rd7;
	st.global.f32 	[%rd10], %f17;
	st.global.f32 	[%rd10+4], %f16;
	st.global.f32 	[%rd10+8], %f15;
	st.global.f32 	[%rd10+12], %f14;
	ret;

}


// ===== COMPILED SASS (sm_100) =====

	.target	sm_100

	.elftype	@"ET_EXEC"


//--------------------- .note.nv.tkinfo           --------------------------
	.section	.note.nv.tkinfo,"",@"SHT_NOTE"
	.sectionflags	@"SHF_NOTE_NV_TKINFO"
	.tkinfo
        /*0018*/ 	.word	0x00000002
        /*0030*/ 	.string	""
        /*0030*/ 	.string	"ptxas"
        /*0030*/ 	.string	"Cuda compilation tools, release 13.0, V13.0.88"
        /*0030*/ 	.string	"Build cuda_13.0.r13.0/compiler.36424714_0"
        /*0030*/ 	.string	"-arch sm_100 -m 64 "



//--------------------- .note.nv.cuinfo           --------------------------
	.section	.note.nv.cuinfo,"",@"SHT_NOTE"
	.sectionflags	@"SHF_NOTE_NV_CUINFO"
        /*0018*/ 	.short	0x0002
        /*001a*/ 	.short	0x0064
        /*001c*/ 	.short	0x0082
	.zero		2


//--------------------- .nv.info                  --------------------------
	.section	.nv.info,"",@"SHT_CUDA_INFO"
	.align	4


	//----- nvinfo : EIATTR_REGCOUNT
	.align		4
        /*0000*/ 	.byte	0x04, 0x2f
        /*0002*/ 	.short	(.L_1 - .L_0)
	.align		4
.L_0:
        /*0004*/ 	.word	index@(_Z7copy_u8PcS_)
        /*0008*/ 	.word	0x00000008


	//----- nvinfo : EIATTR_FRAME_SIZE
	.align		4
.L_1:
        /*000c*/ 	.byte	0x04, 0x11
        /*000e*/ 	.short	(.L_3 - .L_2)
	.align		4
.L_2:
        /*0010*/ 	.word	index@(_Z7copy_u8PcS_)
        /*0014*/ 	.word	0x00000000


	//----- nvinfo : EIATTR_REGCOUNT
	.align		4
.L_3:
        /*0018*/ 	.byte	0x04, 0x2f
        /*001a*/ 	.short	(.L_5 - .L_4)
	.align		4
.L_4:
        /*001c*/ 	.word	index@(_Z7add_f32iPj)
        /*0020*/ 	.word	0x00000008


	//----- nvinfo : EIATTR_FRAME_SIZE
	.align		4
.L_5:
        /*0024*/ 	.byte	0x04, 0x11
        /*0026*/ 	.short	(.L_7 - .L_6)
	.align		4
.L_6:
        /*0028*/ 	.word	index@(_Z7add_f32iPj)
        /*002c*/ 	.word	0x00000000


	//----- nvinfo : EIATTR_REGCOUNT
	.align		4
.L_7:
        /*0030*/ 	.byte	0x04, 0x2f
        /*0032*/ 	.short	(.L_9 - .L_8)
	.align		4
.L_8:
        /*0034*/ 	.word	index@(_Z7LD1ImplPKfPfi)
        /*0038*/ 	.word	0x0000000a


	//----- nvinfo : EIATTR_FRAME_SIZE
	.align		4
.L_9:
        /*003c*/ 	.byte	0x04, 0x11
        /*003e*/ 	.short	(.L_11 - .L_10)
	.align		4
.L_10:
        /*0040*/ 	.word	index@(_Z7LD1ImplPKfPfi)
        /*0044*/ 	.word	0x00000000


	//----- nvinfo : EIATTR_REGCOUNT
	.align		4
.L_11:
        /*0048*/ 	.byte	0x04, 0x2f
        /*004a*/ 	.short	(.L_13 - .L_12)
	.align		4
.L_12:
        /*004c*/ 	.word	index@(_Z7LD4ImplPKfPfi)
        /*0050*/ 	.word	0x0000000a


	//----- nvinfo : EIATTR_FRAME_SIZE
	.align		4
.L_13:
        /*0054*/ 	.byte	0x04, 0x11
        /*0056*/ 	.short	(.L_15 - .L_14)
	.align		4
.L_14:
        /*0058*/ 	.word	index@(_Z7LD4ImplPKfPfi)
        /*005c*/ 	.word	0x00000000


	//----- nvinfo : EIATTR_MIN_STACK_SIZE
	.align		4
.L_15:
        /*0060*/ 	.byte	0x04, 0x12
        /*0062*/ 	.short	(.L_17 - .L_16)
	.align		4
.L_16:
        /*0064*/ 	.word	index@(_Z7LD4ImplPKfPfi)
        /*0068*/ 	.word	0x00000000


	//----- nvinfo : EIATTR_MIN_STACK_SIZE
	.align		4
.L_17:
        /*006c*/ 	.byte	0x04, 0x12
        /*006e*/ 	.short	(.L_19 - .L_18)
	.align		4
.L_18:
        /*0070*/ 	.word	index@(_Z7LD1ImplPKfPfi)
        /*0074*/ 	.word	0x00000000


	//----- nvinfo : EIATTR_MIN_STACK_SIZE
	.align		4
.L_19:
        /*0078*/ 	.byte	0x04, 0x12
        /*007a*/ 	.short	(.L_21 - .L_20)
	.align		4
.L_20:
        /*007c*/ 	.word	index@(_Z7add_f32iPj)
        /*0080*/ 	.word	0x00000000


	//----- nvinfo : EIATTR_MIN_STACK_SIZE
	.align		4
.L_21:
        /*0084*/ 	.byte	0x04, 0x12
        /*0086*/ 	.short	(.L_23 - .L_22)
	.align		4
.L_22:
        /*0088*/ 	.word	index@(_Z7copy_u8PcS_)
        /*008c*/ 	.word	0x00000000
.L_23:


//--------------------- .nv.compat                --------------------------
	.section	.nv.compat,"",@"SHT_CUDA_COMPAT_INFO"
	.align	4
        /*0000*/ 	.byte	0x02, 0x09, 0x00, 0x00, 0x02, 0x02, 0x01, 0x00, 0x02, 0x05, 0x05, 0x00, 0x03, 0x07, 0x01, 0x01
        /*0010*/ 	.byte	0x02, 0x03, 0x00, 0x00, 0x02, 0x06, 0x01, 0x00, 0x04, 0x0b, 0x08, 0x00, 0x09, 0x00, 0x00, 0x00
        /*0020*/ 	.byte	0x00, 0x00, 0x00, 0x00


//--------------------- .nv.info._Z7LD4ImplPKfPfi --------------------------
	.section	.nv.info._Z7LD4ImplPKfPfi,"",@"SHT_CUDA_INFO"
	.sectionflags	@""
	.align	4


	//----- nvinfo : EIATTR_CUDA_API_VERSION
	.align		4
        /*0000*/ 	.byte	0x04, 0x37
        /*0002*/ 	.short	(.L_25 - .L_24)
.L_24:
        /*0004*/ 	.word	0x00000082


	//----- nvinfo : EIATTR_KPARAM_INFO
	.align		4
.L_25:
        /*0008*/ 	.byte	0x04, 0x17
        /*000a*/ 	.short	(.L_27 - .L_26)
.L_26:
        /*000c*/ 	.word	0x00000000
        /*0010*/ 	.short	0x0002
        /*0012*/ 	.short	0x0010
        /*0014*/ 	.byte	0x00, 0xf0, 0x11, 0x00


	//----- nvinfo : EIATTR_KPARAM_INFO
	.align		4
.L_27:
        /*0018*/ 	.byte	0x04, 0x17
        /*001a*/ 	.short	(.L_29 - .L_28)
.L_28:
        /*001c*/ 	.word	0x00000000
        /*0020*/ 	.short	0x0001
        /*0022*/ 	.short	0x0008
        /*0024*/ 	.byte	0x00, 0xf5, 0x21, 0x00


	//----- nvinfo : EIATTR_KPARAM_INFO
	.align		4
.L_29:
        /*0028*/ 	.byte	0x04, 0x17
        /*002a*/ 	.short	(.L_31 - .L_30)
.L_30:
        /*002c*/ 	.word	0x00000000
        /*0030*/ 	.short	0x0000
        /*0032*/ 	.short	0x0000
        /*0034*/ 	.byte	0x00, 0xf5, 0x21, 0x00


	//----- nvinfo : EIATTR_SPARSE_MMA_MASK
	.align		4
.L_31:
        /*0038*/ 	.byte	0x03, 0x50
        /*003a*/ 	.short	0x0000


	//----- nvinfo : EIATTR_MAXREG_COUNT
	.align		4
        /*003c*/ 	.byte	0x03, 0x1b
        /*003e*/ 	.short	0x00ff


	//----- nvinfo : EIATTR_MERCURY_ISA_VERSION
	.align		4
        /*0040*/ 	.byte	0x03, 0x5f
        /*0042*/ 	.short	0x0101


	//----- nvinfo : EIATTR_VRC_CTA_INIT_COUNT
	.align		4
        /*0044*/ 	.byte	0x02, 0x4a
	.zero		1
	.zero		1


	//----- nvinfo : EIATTR_EXIT_INSTR_OFFSETS
	.align		4
        /*0048*/ 	.byte	0x04, 0x1c
        /*004a*/ 	.short	(.L_33 - .L_32)


	//   ....[0]....
.L_32:
        /*004c*/ 	.word	0x00000180


	//----- nvinfo : EIATTR_CBANK_PARAM_SIZE
	.align		4
.L_33:
        /*0050*/ 	.byte	0x03, 0x19
        /*0052*/ 	.short	0x0014


	//----- nvinfo : EIATTR_PARAM_CBANK
	.align		4
        /*0054*/ 	.byte	0x04, 0x0a
        /*0056*/ 	.short	(.L_35 - .L_34)
	.align		4
.L_34:
        /*0058*/ 	.word	index@(.nv.constant0._Z7LD4ImplPKfPfi)
        /*005c*/ 	.short	0x0380
        /*005e*/ 	.short	0x0014


	//----- nvinfo : EIATTR_SW_WAR
	.align		4
.L_35:
        /*0060*/ 	.byte	0x04, 0x36
        /*0062*/ 	.short	(.L_37 - .L_36)
.L_36:
        /*0064*/ 	.word	0x00000008
.L_37:


//--------------------- .nv.info._Z7LD1ImplPKfPfi --------------------------
	.section	.nv.info._Z7LD1ImplPKfPfi,"",@"SHT_CUDA_INFO"
	.sectionflags	@""
	.align	4


	//----- nvinfo : EIATTR_CUDA_API_VERSION
	.align		4
        /*0000*/ 	.byte	0x04, 0x37
        /*0002*/ 	.short	(.L_39 - .L_38)
.L_38:
        /*0004*/ 	.word	0x00000082


	//----- nvinfo : EIATTR_KPARAM_INFO
	.align		4
.L_39:
        /*0008*/ 	.byte	0x04, 0x17
        /*000a*/ 	.short	(.L_41 - .L_40)
.L_40:
        /*000c*/ 	.word	0x00000000
        /*0010*/ 	.short	0x0002
        /*0012*/ 	.short	0x0010
        /*0014*/ 	.byte	0x00, 0xf0, 0x11, 0x00


	//----- nvinfo : EIATTR_KPARAM_INFO
	.align		4
.L_41:
        /*0018*/ 	.byte	0x04, 0x17
        /*001a*/ 	.short	(.L_43 - .L_42)
.L_42:
        /*001c*/ 	.word	0x00000000
        /*0020*/ 	.short	0x0001
        /*0022*/ 	.short	0x0008
        /*0024*/ 	.byte	0x00, 0xf5, 0x21, 0x00


	//----- nvinfo : EIATTR_KPARAM_INFO
	.align		4
.L_43:
        /*0028*/ 	.byte	0x04, 0x17
        /*002a*/ 	.short	(.L_45 - .L_44)
.L_44:
        /*002c*/ 	.word	0x00000000
        /*0030*/ 	.short	0x0000
        /*0032*/ 	.short	0x0000
        /*0034*/ 	.byte	0x00, 0xf5, 0x21, 0x00


	//----- nvinfo : EIATTR_SPARSE_MMA_MASK
	.align		4
.L_45:
        /*0038*/ 	.byte	0x03, 0x50
        /*003a*/ 	.short	0x0000


	//----- nvinfo : EIATTR_MAXREG_COUNT
	.align		4
        /*003c*/ 	.byte	0x03, 0x1b
        /*003e*/ 	.short	0x00ff


	//----- nvinfo : EIATTR_MERCURY_ISA_VERSION
	.align		4
        /*0040*/ 	.byte	0x03, 0x5f
        /*0042*/ 	.short	0x0101


	//----- nvinfo : EIATTR_VRC_CTA_INIT_COUNT
	.align		4
        /*0044*/ 	.byte	0x02, 0x4a
	.zero		1
	.zero		1


	//----- nvinfo : EIATTR_EXIT_INSTR_OFFSETS
	.align		4
        /*0048*/ 	.byte	0x04, 0x1c
        /*004a*/ 	.short	(.L_47 - .L_46)


	//   ....[0]....
.L_46:
        /*004c*/ 	.word	0x00000170


	//----- nvinfo : EIATTR_CBANK_PARAM_SIZE
	.align		4
.L_47:
        /*0050*/ 	.byte	0x03, 0x19
        /*0052*/ 	.short	0x0014


	//----- nvinfo : EIATTR_PARAM_CBANK
	.align		4
        /*0054*/ 	.byte	0x04, 0x0a
        /*0056*/ 	.short	(.L_49 - .L_48)
	.align		4
.L_48:
        /*0058*/ 	.word	index@(.nv.constant0._Z7LD1ImplPKfPfi)
        /*005c*/ 	.short	0x0380
        /*005e*/ 	.short	0x0014


	//----- nvinfo : EIATTR_SW_WAR
	.align		4
.L_49:
        /*0060*/ 	.byte	0x04, 0x36
        /*0062*/ 	.short	(.L_51 - .L_50)
.L_50:
        /*0064*/ 	.word	0x00000008
.L_51:


//--------------------- .nv.info._Z7add_f32iPj    --------------------------
	.section	.nv.info._Z7add_f32iPj,"",@"SHT_CUDA_INFO"
	.sectionflags	@""
	.align	4


	//----- nvinfo : EIATTR_CUDA_API_VERSION
	.align		4
        /*0000*/ 	.byte	0x04, 0x37
        /*0002*/ 	.short	(.L_53 - .L_52)
.L_52:
        /*0004*/ 	.word	0x00000082


	//----- nvinfo : EIATTR_KPARAM_INFO
	.align		4
.L_53:
        /*0008*/ 	.byte	0x04, 0x17
        /*000a*/ 	.short	(.L_55 - .L_54)
.L_54:
        /*000c*/ 	.word	0x00000000
        /*0010*/ 	.short	0x0001
        /*0012*/ 	.short	0x0008
        /*0014*/ 	.byte	0x00, 0xf5, 0x21, 0x00


	//----- nvinfo : EIATTR_KPARAM_INFO
	.align		4
.L_55:
        /*0018*/ 	.byte	0x04, 0x17
        /*001a*/ 	.short	(.L_57 - .L_56)
.L_56:
        /*001c*/ 	.word	0x00000000
        /*0020*/ 	.short	0x0000
        /*0022*/ 	.short	0x0000
        /*0024*/ 	.byte	0x00, 0xf0, 0x11, 0x00


	//----- nvinfo : EIATTR_SPARSE_MMA_MASK
	.align		4
.L_57:
        /*0028*/ 	.byte	0x03, 0x50
        /*002a*/ 	.short	0x0000


	//----- nvinfo : EIATTR_MAXREG_COUNT
	.align		4
        /*002c*/ 	.byte	0x03, 0x1b
        /*002e*/ 	.short	0x00ff


	//----- nvinfo : EIATTR_MERCURY_ISA_VERSION
	.align		4
        /*0030*/ 	.byte	0x03, 0x5f
        /*0032*/ 	.short	0x0101


	//----- nvinfo : EIATTR_VRC_CTA_INIT_COUNT
	.align		4
        /*0034*/ 	.byte	0x02, 0x4a
	.zero		1
	.zero		1


	//----- nvinfo : EIATTR_EXIT_INSTR_OFFSETS
	.align		4
        /*0038*/ 	.byte	0x04, 0x1c
        /*003a*/ 	.short	(.L_59 - .L_58)


	//   ....[0]....
.L_58:
        /*003c*/ 	.word	0x00000100


	//----- nvinfo : EIATTR_CBANK_PARAM_SIZE
	.align		4
.L_59:
        /*0040*/ 	.byte	0x03, 0x19
        /*0042*/ 	.short	0x0010


	//----- nvinfo : EIATTR_PARAM_CBANK
	.align		4
        /*0044*/ 	.byte	0x04, 0x0a
        /*0046*/ 	.short	(.L_61 - .L_60)
	.align		4
.L_60:
        /*0048*/ 	.word	index@(.nv.constant0._Z7add_f32iPj)
        /*004c*/ 	.short	0x0380
        /*004e*/ 	.short	0x0010


	//----- nvinfo : EIATTR_SW_WAR
	.align		4
.L_61:
        /*0050*/ 	.byte	0x04, 0x36
        /*0052*/ 	.short	(.L_63 - .L_62)
.L_62:
        /*0054*/ 	.word	0x00000008
.L_63:


//--------------------- .nv.info._Z7copy_u8PcS_   --------------------------
	.section	.nv.info._Z7copy_u8PcS_,"",@"SHT_CUDA_INFO"
	.sectionflags	@""
	.align	4


	//----- nvinfo : EIATTR_CUDA_API_VERSION
	.align		4
        /*0000*/ 	.byte	0x04, 0x37
        /*0002*/ 	.short	(.L_65 - .L_64)
.L_64:
        /*0004*/ 	.word	0x00000082


	//----- nvinfo : EIATTR_KPARAM_INFO
	.align		4
.L_65:
        /*0008*/ 	.byte	0x04, 0x17
        /*000a*/ 	.short	(.L_67 - .L_66)
.L_66:
        /*000c*/ 	.word	0x00000000
        /*0010*/ 	.short	0x0001
        /*0012*/ 	.short	0x0008
        /*0014*/ 	.byte	0x00, 0xf5, 0x21, 0x00


	//----- nvinfo : EIATTR_KPARAM_INFO
	.align		4
.L_67:
        /*0018*/ 	.byte	0x04, 0x17
        /*001a*/ 	.short	(.L_69 - .L_68)
.L_68:
        /*001c*/ 	.word	0x00000000
        /*0020*/ 	.short	0x0000
        /*0022*/ 	.short	0x0000
        /*0024*/ 	.byte	0x00, 0xf5, 0x21, 0x00


	//----- nvinfo : EIATTR_SPARSE_MMA_MASK
	.align		4
.L_69:
        /*0028*/ 	.byte	0x03, 0x50
        /*002a*/ 	.short	0x0000


	//----- nvinfo : EIATTR_MAXREG_COUNT
	.align		4
        /*002c*/ 	.byte	0x03, 0x1b
        /*002e*/ 	.short	0x00ff


	//----- nvinfo : EIATTR_MERCURY_ISA_VERSION
	.align		4
        /*0030*/ 	.byte	0x03, 0x5f
        /*0032*/ 	.short	0x0101


	//----- nvinfo : EIATTR_VRC_CTA_INIT_COUNT
	.align		4
        /*0034*/ 	.byte	0x02, 0x4a
	.zero		1
	.zero		1


	//----- nvinfo : EIATTR_EXIT_INSTR_OFFSETS
	.align		4
        /*0038*/ 	.byte	0x04, 0x1c
        /*003a*/ 	.short	(.L_71 - .L_70)


	//   ....[0]....
.L_70:
        /*003c*/ 	.word	0x00000060


	//----- nvinfo : EIATTR_CBANK_PARAM_SIZE
	.align		4
.L_71:
        /*0040*/ 	.byte	0x03, 0x19
        /*0042*/ 	.short	0x0010


	//----- nvinfo : EIATTR_PARAM_CBANK
	.align		4
        /*0044*/ 	.byte	0x04, 0x0a
        /*0046*/ 	.short	(.L_73 - .L_72)
	.align		4
.L_72:
        /*0048*/ 	.word	index@(.nv.constant0._Z7copy_u8PcS_)
        /*004c*/ 	.short	0x0380
        /*004e*/ 	.short	0x0010


	//----- nvinfo : EIATTR_SW_WAR
	.align		4
.L_73:
        /*0050*/ 	.byte	0x04, 0x36
        /*0052*/ 	.short	(.L_75 - .L_74)
.L_74:
        /*0054*/ 	.word	0x00000008
.L_75:


//--------------------- .nv.callgraph             --------------------------
	.section	.nv.callgraph,"",@"SHT_CUDA_CALLGRAPH"
	.align	4
	.sectionentsize	8
	.align		4
        /*0000*/ 	.word	0x00000000
	.align		4
        /*0004*/ 	.word	0xffffffff
	.align		4
        /*0008*/ 	.word	0x00000000
	.align		4
        /*000c*/ 	.word	0xfffffffe
	.align		4
        /*0010*/ 	.word	0x00000000
	.align		4
        /*0014*/ 	.word	0xfffffffd
	.align		4
        /*0018*/ 	.word	0x00000000
	.align		4
        /*001c*/ 	.word	0xfffffffc


//--------------------- .text._Z7LD4ImplPKfPfi    --------------------------
	.section	.text._Z7LD4ImplPKfPfi,"ax",@progbits
	.align	128
        .global         _Z7LD4ImplPKfPfi
        .type           _Z7LD4ImplPKfPfi,@function
        .size           _Z7LD4ImplPKfPfi,(.L_x_10 - _Z7LD4ImplPKfPfi)
        .other          _Z7LD4ImplPKfPfi,@"STO_CUDA_ENTRY STV_DEFAULT"
_Z7LD4ImplPKfPfi:
.text._Z7LD4ImplPKfPfi:
[----:B------:R-:W-:Y:S01]  /*0000*/  LDC R1, c[0x0][0x37c] ;  /* 0x0000df00ff017b82 */ /* 0x000fe20000000800 */
[----:B------:R-:W0:Y:S01]  /*0010*/  LDCU UR9, c[0x0][0x390] ;  /* 0x00007200ff0977ac */ /* 0x000e220008000800 */
[----:B------:R-:W1:Y:S01]  /*0020*/  LDCU.64 UR6, c[0x0][0x358] ;  /* 0x00006b00ff0677ac */ /* 0x000e620008000a00 */
[----:B0-----:R-:W-:-:S09]  /*0030*/  UISETP.NE.AND UP0, UPT, UR9, URZ, UPT ;  /* 0x000000ff0900728c */ /* 0x001fd2000bf05270 */
[----:B-1----:R-:W-:Y:S05]  /*0040*/  BRA.U !UP0, `(.L_x_0) ;  /* 0x0000000108387547 */ /* 0x002fea000b800000 */
[----:B------:R-:W0:Y:S01]  /*0050*/  LDCU.64 UR10, c[0x0][0x380] ;  /* 0x00007000ff0a77ac */ /* 0x000e220008000a00 */
[----:B------:R-:W-:Y:S01]  /*0060*/  USHF.R.S32.HI UR8, URZ, 0x1f, UR9 ;  /* 0x0000001fff087899 */ /* 0x000fe20008011409 */
[----:B------:R-:W-:Y:S01]  /*0070*/  UMOV UR4, URZ ;  /* 0x000000ff00047c82 */ /* 0x000fe20008000000 */
[----:B------:R-:W-:-:S10]  /*0080*/  UMOV UR5, URZ ;  /* 0x000000ff00057c82 */ /* 0x000fd40008000000 */
.L_x_1:
[----:B------:R-:W-:Y:S01]  /*0090*/  UIADD3 UR4, UP0, UPT, UR4, 0x4, URZ ;  /* 0x0000000404047890 */ /* 0x000fe2000ff1e0ff */
[----:B0-----:R-:W-:Y:S01]  /*00a0*/  MOV R2, UR10 ;  /* 0x0000000a00027c02 */ /* 0x001fe20008000f00 */
[----:B------:R-:W-:Y:S01]  /*00b0*/  UIADD3 UR10, UP1, UPT, UR10, 0x10, URZ ;  /* 0x000000100a0a7890 */ /* 0x000fe2000ff3e0ff */
[----:B------:R-:W-:Y:S01]  /*00c0*/  MOV R3, UR11 ;  /* 0x0000000b00037c02 */ /* 0x000fe20008000f00 */
[----:B------:R-:W-:Y:S02]  /*00d0*/  UIADD3.X UR5, UPT, UPT, URZ, UR5, URZ, UP0, !UPT ;  /* 0x00000005ff057290 */ /* 0x000fe400087fe4ff */
[----:B------:R-:W-:Y:S02]  /*00e0*/  UISETP.GE.U32.AND UP0, UPT, UR4, UR9, UPT ;  /* 0x000000090400728c */ /* 0x000fe4000bf06070 */
[----:B------:R-:W-:Y:S02]  /*00f0*/  UIADD3.X UR11, UPT, UPT, URZ, UR11, URZ, UP1, !UPT ;  /* 0x0000000bff0b7290 */ /* 0x000fe40008ffe4ff */
[----:B------:R-:W-:-:S09]  /*0100*/  UISETP.GE.U32.AND.EX UP0, UPT, UR5, UR8, UPT, UP0 ;  /* 0x000000080500728c */ /* 0x000fd2000bf06100 */
[----:B------:R-:W-:Y:S05]  /*0110*/  BRA.U !UP0, `(.L_x_1) ;  /* 0xfffffffd08dc7547 */ /* 0x000fea000b83ffff */
[----:B------:R0:W5:Y:S02]  /*0120*/  LDG.E.128 R4, desc[UR6][R2.64] ;  /* 0x0000000602047981 */ /* 0x000164000c1e1d00 */
.L_x_0:
[----:B0-----:R-:W0:Y:S02]  /*0130*/  LDC.64 R2, c[0x0][0x388] ;  /* 0x0000e200ff027b82 */ /* 0x001e240000000a00 */
[----:B0----5:R-:W-:Y:S04]  /*0140*/  STG.E desc[UR6][R2.64], R4 ;  /* 0x0000000402007986 */ /* 0x021fe8000c101906 */
[----:B------:R-:W-:Y:S04]  /*0150*/  STG.E desc[UR6][R2.64+0x4], R5 ;  /* 0x0000040502007986 */ /* 0x000fe8000c101906 */
[----:B------:R-:W-:Y:S04]  /*0160*/  STG.E desc[UR6][R2.64+0x8], R6 ;  /* 0x0000080602007986 */ /* 0x000fe8000c101906 */
[----:B------:R-:W-:Y:S01]  /*0170*/  STG.E desc[UR6][R2.64+0xc], R7 ;  /* 0x00000c0702007986 */ /* 0x000fe2000c101906 */
[----:B------:R-:W-:Y:S05]  /*0180*/  EXIT ;  /* 0x000000000000794d */ /* 0x000fea0003800000 */
.L_x_2:
[----:B------:R-:W-:-:S00]  /*0190*/  BRA `(.L_x_2) ;  /* 0xfffffffc00fc7947 */ /* 0x000fc0000383ffff */
[----:B------:R-:W-:-:S00]  /*01a0*/  NOP ;  /* 0x0000000000007918 */ /* 0x000fc00000000000 */
        /* <DEDUP_REMOVED lines=13> */
.L_x_10:


//--------------------- .text._Z7LD1ImplPKfPfi    --------------------------
	.section	.text._Z7LD1ImplPKfPfi,"ax",@progbits
	.align	128
        .global         _Z7LD1ImplPKfPfi
        .type           _Z7LD1ImplPKfPfi,@function
        .size           _Z7LD1ImplPKfPfi,(.L_x_11 - _Z7LD1ImplPKfPfi)
        .other          _Z7LD1ImplPKfPfi,@"STO_CUDA_ENTRY STV_DEFAULT"
_Z7LD1ImplPKfPfi:
.text._Z7LD1ImplPKfPfi:
[----:B------:R-:W-:Y:S01]  /*0000*/  LDC R1, c[0x0][0x37c] ;  /* 0x0000df00ff017b82 */ /* 0x000fe20000000800 */
[----:B------:R-:W0:Y:S07]  /*0010*/  LDCU UR4, c[0x0][0x390] ;  /* 0x00007200ff0477ac */ /* 0x000e2e0008000800 */
[----:B------:R-:W1:Y:S01]  /*0020*/  LDC.64 R2, c[0x0][0x388] ;  /* 0x0000e200ff027b82 */ /* 0x000e620000000a00 */
[----:B------:R-:W-:Y:S01]  /*0030*/  HFMA2 R7, -RZ, RZ, 0, 0 ;  /* 0x00000000ff077431 */ /* 0x000fe200000001ff */
[----:B------:R-:W2:Y:S01]  /*0040*/  LDCU.64 UR6, c[0x0][0x358] ;  /* 0x00006b00ff0677ac */ /* 0x000ea20008000a00 */
[----:B0-----:R-:W-:-:S09]  /*0050*/  UISETP.NE.AND UP0, UPT, UR4, URZ, UPT ;  /* 0x000000ff0400728c */ /* 0x001fd2000bf05270 */
[----:B--2---:R-:W-:Y:S05]  /*0060*/  BRA.U !UP0, `(.L_x_3) ;  /* 0x00000001083c7547 */ /* 0x004fea000b800000 */
[----:B------:R-:W-:Y:S01]  /*0070*/  MOV R7, RZ ;  /* 0x000000ff00077202 */ /* 0x000fe20000000f00 */
[----:B------:R-:W0:Y:S01]  /*0080*/  LDCU UR5, c[0x0][0x390] ;  /* 0x00007200ff0577ac */ /* 0x000e220008000800 */
[----:B------:R-:W2:Y:S01]  /*0090*/  LDCU.64 UR8, c[0x0][0x380] ;  /* 0x00007000ff0877ac */ /* 0x000ea20008000a00 */
[----:B------:R-:W-:-:S12]  /*00a0*/  USHF.R.S32.HI UR4, URZ, 0x1f, UR4 ;  /* 0x0000001fff047899 */ /* 0x000fd80008011404 */
.L_x_4:
[----:B--2---:R-:W-:Y:S02]  /*00b0*/  MOV R4, UR8 ;  /* 0x0000000800047c02 */ /* 0x004fe40008000f00 */
[----:B------:R-:W-:-:S05]  /*00c0*/  MOV R5, UR9 ;  /* 0x0000000900057c02 */ /* 0x000fca0008000f00 */
[----:B------:R-:W2:Y:S01]  /*00d0*/  LDG.E R4, desc[UR6][R4.64] ;  /* 0x0000000604047981 */ /* 0x000ea2000c1e1900 */
[----:B0-----:R-:W-:Y:S02]  /*00e0*/  UIADD3 UR5, UP0, UPT, UR5, -0x1, URZ ;  /* 0xffffffff05057890 */ /* 0x001fe4000ff1e0ff */
[----:B------:R-:W-:Y:S02]  /*00f0*/  UIADD3 UR8, UP1, UPT, UR8, 0x4, URZ ;  /* 0x0000000408087890 */ /* 0x000fe4000ff3e0ff */
[----:B------:R-:W-:Y:S02]  /*0100*/  UIADD3.X UR4, UPT, UPT, UR4, -0x1, URZ, UP0, !UPT ;  /* 0xffffffff04047890 */ /* 0x000fe400087fe4ff */
[----:B------:R-:W-:Y:S02]  /*0110*/  UISETP.NE.U32.AND UP0, UPT, UR5, URZ, UPT ;  /* 0x000000ff0500728c */ /* 0x000fe4000bf05070 */
[----:B------:R-:W-:Y:S02]  /*0120*/  UIADD3.X UR9, UPT, UPT, URZ, UR9, URZ, UP1, !UPT ;  /* 0x00000009ff097290 */ /* 0x000fe40008ffe4ff */
[----:B------:R-:W-:Y:S01]  /*0130*/  UISETP.NE.AND.EX UP0, UPT, UR4, URZ, UPT, UP0 ;  /* 0x000000ff0400728c */ /* 0x000fe2000bf05300 */
[----:B--2---:R-:W-:-:S08]  /*0140*/  FADD R7, R4, R7 ;  /* 0x0000000704077221 */ /* 0x004fd00000000000 */
[----:B------:R-:W-:Y:S05]  /*0150*/  BRA.U UP0, `(.L_x_4) ;  /* 0xfffffffd00d47547 */ /* 0x000fea000b83ffff */
.L_x_3:
[----:B-1----:R-:W-:Y:S01]  /*0160*/  STG.E desc[UR6][R2.64], R7 ;  /* 0x0000000702007986 */ /* 0x002fe2000c101906 */
[----:B------:R-:W-:Y:S05]  /*0170*/  EXIT ;  /* 0x000000000000794d */ /* 0x000fea0003800000 */
.L_x_5:
        /* <DEDUP_REMOVED lines=16> */
.L_x_11:


//--------------------- .text._Z7add_f32iPj       --------------------------
	.section	.text._Z7add_f32iPj,"ax",@progbits
	.align	128
        .global         _Z7add_f32iPj
        .type           _Z7add_f32iPj,@function
        .size           _Z7add_f32iPj,(.L_x_12 - _Z7add_f32iPj)
        .other          _Z7add_f32iPj,@"STO_CUDA_ENTRY STV_DEFAULT"
_Z7add_f32iPj:
.text._Z7add_f32iPj:
        /* <DEDUP_REMOVED lines=8> */
[----:B------:R-:W-:Y:S01]  /*0080*/  IMAD.MOV.U32 R5, RZ, RZ, RZ ;  /* 0x000000ffff057224 */ /* 0x000fe200078e00ff */
[----:B------:R-:W-:-:S12]  /*0090*/  UIADD3 UR4, UPT, UPT, -UR4, URZ, URZ ;  /* 0x000000ff04047290 */ /* 0x000fd8000fffe1ff */
.L_x_7:
[----:B------:R-:W-:Y:S01]  /*00a0*/  UIADD3 UR4, UPT, UPT, UR4, 0x1, URZ ;  /* 0x0000000104047890 */ /* 0x000fe2000fffe0ff */
[C---:B------:R-:W-:Y:S01]  /*00b0*/  IADD3 R5, PT, PT, R0.reuse, R5, RZ ;  /* 0x0000000500057210 */ /* 0x040fe20007ffe0ff */
[----:B------:R-:W-:Y:S02]  /*00c0*/  VIADD R0, R0, 0x1 ;  /* 0x0000000100007836 */ /* 0x000fe40000000000 */
[----:B------:R-:W-:-:S09]  /*00d0*/  UISETP.NE.AND UP0, UPT, UR4, URZ, UPT ;  /* 0x000000ff0400728c */ /* 0x000fd2000bf05270 */
[----:B------:R-:W-:Y:S05]  /*00e0*/  BRA.U UP0, `(.L_x_7) ;  /* 0xfffffffd00ec7547 */ /* 0x000fea000b83ffff */
.L_x_6:
[----:B-1----:R-:W-:Y:S01]  /*00f0*/  STG.E desc[UR6][R2.64], R5 ;  /* 0x0000000502007986 */ /* 0x002fe2000c101906 */
[----:B------:R-:W-:Y:S05]  /*0100*/  EXIT ;  /* 0x000000000000794d */ /* 0x000fea0003800000 */
.L_x_8:
        /* <DEDUP_REMOVED lines=15> */
.L_x_12:


//--------------------- .text._Z7copy_u8PcS_      --------------------------
	.section	.text._Z7copy_u8PcS_,"ax",@progbits
	.align	128
        .global         _Z7copy_u8PcS_
        .type           _Z7copy_u8PcS_,@function
        .size           _Z7copy_u8PcS_,(.L_x_13 - _Z7copy_u8PcS_)
        .other          _Z7copy_u8PcS_,@"STO_CUDA_ENTRY STV_DEFAULT"
_Z7copy_u8PcS_:
.text._Z7copy_u8PcS_:
[----:B------:R-:W-:Y:S08]  /*0000*/  LDC R1, c[0x0][0x37c] ;  /* 0x0000df00ff017b82 */ /* 0x000ff00000000800 */
[----:B------:R-:W0:Y:S01]  /*0010*/  LDC.64 R2, c[0x0][0x380] ;  /* 0x0000e000ff027b82 */ /* 0x000e220000000a00 */
[----:B------:R-:W0:Y:S02]  /*0020*/  LDCU.64 UR4, c[0x0][0x358] ;  /* 0x00006b00ff0477ac */ /* 0x000e240008000a00 */
[----:B0-----:R-:W2:Y:S05]  /*0030*/  LD.E.U8 R3, desc[UR4][R2.64] ;  /* 0x0000000402037980 */ /* 0x001eaa000c101100 */
[----:B------:R-:W2:Y:S02]  /*0040*/  LDC.64 R4, c[0x0][0x388] ;  /* 0x0000e200ff047b82 */ /* 0x000ea40000000a00 */
[----:B--2---:R-:W-:Y:S01]  /*0050*/  STG.E.U8 desc[UR4][R4.64], R3 ;  /* 0x0000000304007986 */ /* 0x004fe2000c101104 */
[----:B------:R-:W-:Y:S05]  /*0060*/  EXIT ;  /* 0x000000000000794d */ /* 0x000fea0003800000 */
.L_x_9:
        /* <DEDUP_REMOVED lines=9> */
.L_x_13:


//--------------------- .nv.shared.reserved.0     --------------------------
	.section	.nv.shared.reserved.0,"aw",@nobits
	.weak		__nv_reservedSMEM_offset_0_alias
	.size		__nv_reservedSMEM_offset_0_alias, 0, 64
	.other		__nv_reservedSMEM_offset_0_alias,@"STO_CUDA_RESERVED_SHARED STV_DEFAULT"
__nv_reservedSMEM_offset_0_alias:
	.zero		0
	.zero		64


//--------------------- .nv.constant0._Z7LD4ImplPKfPfi --------------------------
	.section	.nv.constant0._Z7LD4ImplPKfPfi,"a",@progbits
	.sectionflags	@""
	.align	4
.nv.constant0._Z7LD4ImplPKfPfi:
	.zero		916


//--------------------- .nv.constant0._Z7LD1ImplPKfPfi --------------------------
	.section	.nv.constant0._Z7LD1ImplPKfPfi,"a",@progbits
	.sectionflags	@""
	.align	4
.nv.constant0._Z7LD1ImplPKfPfi:
	.zero		916


//--------------------- .nv.constant0._Z7add_f32iPj --------------------------
	.section	.nv.constant0._Z7add_f32iPj,"a",@progbits
	.sectionflags	@""
	.align	4
.nv.constant0._Z7add_f32iPj:
	.zero		912


//--------------------- .nv.constant0._Z7copy_u8PcS_ --------------------------
	.section	.nv.constant0._Z7copy_u8PcS_,"a",@progbits
	.sectionflags	@""
	.align	4
.nv.constant0._Z7copy_u8PcS_:
	.zero		912


//--------------------- SYMBOLS --------------------------

	.type		.nv.reservedSmem.offset0,@object
	.size		.nv.reservedSmem.offset0,0x4
